//
// Generated by NVIDIA NVVM Compiler
//
// Compiler Build ID: CL-36424714
// Cuda compilation tools, release 13.0, V13.0.88
// Based on NVVM 20.0.0
//

.version 9.0
.target sm_100
.address_size 64

	// .globl	_Z3addPiS_S_

.visible .entry _Z3addPiS_S_(
	.param .u64 .ptr .align 1 _Z3addPiS_S__param_0,
	.param .u64 .ptr .align 1 _Z3addPiS_S__param_1,
	.param .u64 .ptr .align 1 _Z3addPiS_S__param_2
)
{
	.reg .pred 	%p<2>;
	.reg .b32 	%r<8>;
	.reg .b64 	%rd<11>;

	ld.param.u64 	%rd1, [_Z3addPiS_S__param_0];
	ld.param.u64 	%rd2, [_Z3addPiS_S__param_1];
	ld.param.u64 	%rd3, [_Z3addPiS_S__param_2];
	mov.u32 	%r2, %tid.x;
	mov.u32 	%r3, %ctaid.x;
	mov.u32 	%r4, %ntid.x;
	mad.lo.s32 	%r1, %r3, %r4, %r2;
	setp.gt.s32 	%p1, %r1, 3;
	@%p1 bra 	$L__BB0_2;
	cvta.to.global.u64 	%rd4, %rd1;
	cvta.to.global.u64 	%rd5, %rd2;
	cvta.to.global.u64 	%rd6, %rd3;
	mul.wide.s32 	%rd7, %r1, 4;
	add.s64 	%rd8, %rd4, %rd7;
	ld.global.u32 	%r5, [%rd8];
	add.s64 	%rd9, %rd5, %rd7;
	ld.global.u32 	%r6, [%rd9];
	add.s32 	%r7, %r6, %r5;
	add.s64 	%rd10, %rd6, %rd7;
	st.global.u32 	[%rd10], %r7;
$L__BB0_2:
	ret;

}
	// .globl	_Z23multiplyVectorAndMatrixPiS_S_
.visible .entry _Z23multiplyVectorAndMatrixPiS_S_(
	.param .u64 .ptr .align 1 _Z23multiplyVectorAndMatrixPiS_S__param_0,
	.param .u64 .ptr .align 1 _Z23multiplyVectorAndMatrixPiS_S__param_1,
	.param .u64 .ptr .align 1 _Z23multiplyVectorAndMatrixPiS_S__param_2
)
{
	.reg .pred 	%p<2>;
	.reg .b32 	%r<19>;
	.reg .b64 	%rd<11>;

	ld.param.u64 	%rd1, [_Z23multiplyVectorAndMatrixPiS_S__param_0];
	ld.param.u64 	%rd2, [_Z23multiplyVectorAndMatrixPiS_S__param_1];
	ld.param.u64 	%rd3, [_Z23multiplyVectorAndMatrixPiS_S__param_2];
	mov.u32 	%r2, %tid.x;
	mov.u32 	%r3, %ctaid.x;
	mov.u32 	%r4, %ntid.x;
	mad.lo.s32 	%r1, %r3, %r4, %r2;
	setp.gt.s32 	%p1, %r1, 3;
	@%p1 bra 	$L__BB1_2;
	cvta.to.global.u64 	%rd4, %rd1;
	cvta.to.global.u64 	%rd5, %rd2;
	cvta.to.global.u64 	%rd6, %rd3;
	mul.wide.s32 	%rd7, %r1, 4;
	add.s64 	%rd8, %rd6, %rd7;
	ld.global.u32 	%r5, [%rd8];
	shl.b32 	%r6, %r1, 2;
	mul.wide.s32 	%rd9, %r6, 4;
	add.s64 	%rd10, %rd4, %rd9;
	ld.global.u32 	%r7, [%rd10];
	ld.global.u32 	%r8, [%rd5];
	mad.lo.s32 	%r9, %r8, %r7, %r5;
	st.global.u32 	[%rd8], %r9;
	ld.global.u32 	%r10, [%rd10+4];
	ld.global.u32 	%r11, [%rd5+4];
	mad.lo.s32 	%r12, %r11, %r10, %r9;
	st.global.u32 	[%rd8], %r12;
	ld.global.u32 	%r13, [%rd10+8];
	ld.global.u32 	%r14, [%rd5+8];
	mad.lo.s32 	%r15, %r14, %r13, %r12;
	st.global.u32 	[%rd8], %r15;
	ld.global.u32 	%r16, [%rd10+12];
	ld.global.u32 	%r17, [%rd5+12];
	mad.lo.s32 	%r18, %r17, %r16, %r15;
	st.global.u32 	[%rd8], %r18;
$L__BB1_2:
	ret;

}
	// .globl	_Z20matrixMultiplicationPiS_S_
.visible .entry _Z20matrixMultiplicationPiS_S_(
	.param .u64 .ptr .align 1 _Z20matrixMultiplicationPiS_S__param_0,
	.param .u64 .ptr .align 1 _Z20matrixMultiplicationPiS_S__param_1,
	.param .u64 .ptr .align 1 _Z20matrixMultiplicationPiS_S__param_2
)
{
	.reg .pred 	%p<4>;
	.reg .b32 	%r<23>;
	.reg .b64 	%rd<13>;

	ld.param.u64 	%rd1, [_Z20matrixMultiplicationPiS_S__param_0];
	ld.param.u64 	%rd2, [_Z20matrixMultiplicationPiS_S__param_1];
	ld.param.u64 	%rd3, [_Z20matrixMultiplicationPiS_S__param_2];
	mov.u32 	%r3, %ctaid.y;
	mov.u32 	%r4, %ntid.y;
	mov.u32 	%r5, %tid.y;
	mad.lo.s32 	%r1, %r3, %r4, %r5;
	mov.u32 	%r6, %ctaid.x;
	mov.u32 	%r7, %ntid.x;
	mov.u32 	%r8, %tid.x;
	mad.lo.s32 	%r2, %r6, %r7, %r8;
	setp.gt.u32 	%p1, %r1, 3;
	setp.gt.s32 	%p2, %r2, 3;
	or.pred  	%p3, %p1, %p2;
	@%p3 bra 	$L__BB2_2;
	cvta.to.global.u64 	%rd4, %rd3;
	cvta.to.global.u64 	%rd5, %rd1;
	cvta.to.global.u64 	%rd6, %rd2;
	shl.b32 	%r9, %r1, 2;
	mul.wide.u32 	%rd7, %r9, 4;
	add.s64 	%rd8, %rd5, %rd7;
	ld.global.u32 	%r10, [%rd8];
	mul.wide.s32 	%rd9, %r2, 4;
	add.s64 	%rd10, %rd6, %rd9;
	ld.global.u32 	%r11, [%rd10];
	mul.lo.s32 	%r12, %r11, %r10;
	ld.global.u32 	%r13, [%rd8+4];
	ld.global.u32 	%r14, [%rd10+16];
	mad.lo.s32 	%r15, %r14, %r13, %r12;
	ld.global.u32 	%r16, [%rd8+8];
	ld.global.u32 	%r17, [%rd10+32];
	mad.lo.s32 	%r18, %r17, %r16, %r15;
	ld.global.u32 	%r19, [%rd8+12];
	ld.global.u32 	%r20, [%rd10+48];
	mad.lo.s32 	%r21, %r20, %r19, %r18;
	bar.sync 	0;
	add.s32 	%r22, %r9, %r2;
	mul.wide.s32 	%rd11, %r22, 4;
	add.s64 	%rd12, %rd4, %rd11;
	st.global.u32 	[%rd12], %r21;
$L__BB2_2:
	ret;

}


// ===== COMPILED SASS (sm_100) =====

	.target	sm_100

	.elftype	@"ET_EXEC"


//--------------------- .note.nv.tkinfo           --------------------------
	.section	.note.nv.tkinfo,"",@"SHT_NOTE"
	.sectionflags	@"SHF_NOTE_NV_TKINFO"
	.tkinfo
        /*0018*/ 	.word	0x00000002
        /*0030*/ 	.string	""
        /*0030*/ 	.string	"ptxas"
        /*0030*/ 	.string	"Cuda compilation tools, release 13.0, V13.0.88"
        /*0030*/ 	.string	"Build cuda_13.0.r13.0/compiler.36424714_0"
        /*0030*/ 	.string	"-arch sm_100 -m 64 "



//--------------------- .note.nv.cuinfo           --------------------------
	.section	.note.nv.cuinfo,"",@"SHT_NOTE"
	.sectionflags	@"SHF_NOTE_NV_CUINFO"
        /*0018*/ 	.short	0x0002
        /*001a*/ 	.short	0x0064
        /*001c*/ 	.short	0x0082
	.zero		2


//--------------------- .nv.info                  --------------------------
	.section	.nv.info,"",@"SHT_CUDA_INFO"
	.align	4


	//----- nvinfo : EIATTR_REGCOUNT
	.align		4
        /*0000*/ 	.byte	0x04, 0x2f
        /*0002*/ 	.short	(.L_1 - .L_0)
	.align		4
.L_0:
        /*0004*/ 	.word	index@(_Z3addPiS_S_)
        /*0008*/ 	.word	0x0000000c


	//----- nvinfo : EIATTR_FRAME_SIZE
	.align		4
.L_1:
        /*000c*/ 	.byte	0x04, 0x11
        /*000e*/ 	.short	(.L_3 - .L_2)
	.align		4
.L_2:
        /*0010*/ 	.word	index@(_Z3addPiS_S_)
        /*0014*/ 	.word	0x00000000


	//----- nvinfo : EIATTR_REGCOUNT
	.align		4
.L_3:
        /*0018*/ 	.byte	0x04, 0x2f
        /*001a*/ 	.short	(.L_5 - .L_4)
	.align		4
.L_4:
        /*001c*/ 	.word	index@(_Z23multiplyVectorAndMatrixPiS_S_)
        /*0020*/ 	.word	0x00000010


	//----- nvinfo : EIATTR_FRAME_SIZE
	.align		4
.L_5:
        /*0024*/ 	.byte	0x04, 0x11
        /*0026*/ 	.short	(.L_7 - .L_6)
	.align		4
.L_6:
        /*0028*/ 	.word	index@(_Z23multiplyVectorAndMatrixPiS_S_)
        /*002c*/ 	.word	0x00000000


	//----- nvinfo : EIATTR_REGCOUNT
	.align		4
.L_7:
        /*0030*/ 	.byte	0x04, 0x2f
        /*0032*/ 	.short	(.L_9 - .L_8)
	.align		4
.L_8:
        /*0034*/ 	.word	index@(_Z20matrixMultiplicationPiS_S_)
        /*0038*/ 	.word	0x00000014


	//----- nvinfo : EIATTR_FRAME_SIZE
	.align		4
.L_9:
        /*003c*/ 	.byte	0x04, 0x11
        /*003e*/ 	.short	(.L_11 - .L_10)
	.align		4
.L_10:
        /*0040*/ 	.word	index@(_Z20matrixMultiplicationPiS_S_)
        /*0044*/ 	.word	0x00000000


	//----- nvinfo : EIATTR_MIN_STACK_SIZE
	.align		4
.L_11:
        /*0048*/ 	.byte	0x04, 0x12
        /*004a*/ 	.short	(.L_13 - .L_12)
	.align		4
.L_12:
        /*004c*/ 	.word	index@(_Z20matrixMultiplicationPiS_S_)
        /*0050*/ 	.word	0x00000000


	//----- nvinfo : EIATTR_MIN_STACK_SIZE
	.align		4
.L_13:
        /*0054*/ 	.byte	0x04, 0x12
        /*0056*/ 	.short	(.L_15 - .L_14)
	.align		4
.L_14:
        /*0058*/ 	.word	index@(_Z23multiplyVectorAndMatrixPiS_S_)
        /*005c*/ 	.word	0x00000000


	//----- nvinfo : EIATTR_MIN_STACK_SIZE
	.align		4
.L_15:
        /*0060*/ 	.byte	0x04, 0x12
        /*0062*/ 	.short	(.L_17 - .L_16)
	.align		4
.L_16:
        /*0064*/ 	.word	index@(_Z3addPiS_S_)
        /*0068*/ 	.word	0x00000000
.L_17:


//--------------------- .nv.compat                --------------------------
	.section	.nv.compat,"",@"SHT_CUDA_COMPAT_INFO"
	.align	4
        /*0000*/ 	.byte	0x02, 0x09, 0x00, 0x00, 0x02, 0x02, 0x01, 0x00, 0x02, 0x05, 0x05, 0x00, 0x03, 0x07, 0x01, 0x01
        /*0010*/ 	.byte	0x02, 0x03, 0x00, 0x00, 0x02, 0x06, 0x01, 0x00, 0x04, 0x0b, 0x08, 0x00, 0x09, 0x00, 0x00, 0x00
        /*0020*/ 	.byte	0x00, 0x00, 0x00, 0x00


//--------------------- .nv.info._Z20matrixMultiplicationPiS_S_ --------------------------
	.section	.nv.info._Z20matrixMultiplicationPiS_S_,"",@"SHT_CUDA_INFO"
	.sectionflags	@""
	.align	4


	//----- nvinfo : EIATTR_CUDA_API_VERSION
	.align		4
        /*0000*/ 	.byte	0x04, 0x37
        /*0002*/ 	.short	(.L_19 - .L_18)
.L_18:
        /*0004*/ 	.word	0x00000082


	//----- nvinfo : EIATTR_KPARAM_INFO
	.align		4
.L_19:
        /*0008*/ 	.byte	0x04, 0x17
        /*000a*/ 	.short	(.L_21 - .L_20)
.L_20:
        /*000c*/ 	.word	0x00000000
        /*0010*/ 	.short	0x0002
        /*0012*/ 	.short	0x0010
        /*0014*/ 	.byte	0x00, 0xf5, 0x21, 0x00


	//----- nvinfo : EIATTR_KPARAM_INFO
	.align		4
.L_21:
        /*0018*/ 	.byte	0x04, 0x17
        /*001a*/ 	.short	(.L_23 - .L_22)
.L_22:
        /*001c*/ 	.word	0x00000000
        /*0020*/ 	.short	0x0001
        /*0022*/ 	.short	0x0008
        /*0024*/ 	.byte	0x00, 0xf5, 0x21, 0x00


	//----- nvinfo : EIATTR_KPARAM_INFO
	.align		4
.L_23:
        /*0028*/ 	.byte	0x04, 0x17
        /*002a*/ 	.short	(.L_25 - .L_24)
.L_24:
        /*002c*/ 	.word	0x00000000
        /*0030*/ 	.short	0x0000
        /*0032*/ 	.short	0x0000
        /*0034*/ 	.byte	0x00, 0xf5, 0x21, 0x00


	//----- nvinfo : EIATTR_SPARSE_MMA_MASK
	.align		4
.L_25:
        /*0038*/ 	.byte	0x03, 0x50
        /*003a*/ 	.short	0x0000


	//----- nvinfo : EIATTR_MAXREG_COUNT
	.align		4
        /*003c*/ 	.byte	0x03, 0x1b
        /*003e*/ 	.short	0x00ff


	//----- nvinfo : EIATTR_NUM_BARRIERS
	.align		4
        /*0040*/ 	.byte	0x02, 0x4c
        /*0042*/ 	.byte	0x01
	.zero		1


	//----- nvinfo : EIATTR_MERCURY_ISA_VERSION
	.align		4
        /*0044*/ 	.byte	0x03, 0x5f
        /*0046*/ 	.short	0x0101


	//----- nvinfo : EIATTR_VRC_CTA_INIT_COUNT
	.align		4
        /*0048*/ 	.byte	0x02, 0x4a
	.zero		1
	.zero		1


	//----- nvinfo : EIATTR_EXIT_INSTR_OFFSETS
	.align		4
        /*004c*/ 	.byte	0x04, 0x1c
        /*004e*/ 	.short	(.L_27 - .L_26)


	//   ....[0]....
.L_26:
        /*0050*/ 	.word	0x000000b0


	//   ....[1]....
        /*0054*/ 	.word	0x00000230


	//----- nvinfo : EIATTR_CBANK_PARAM_SIZE
	.align		4
.L_27:
        /*0058*/ 	.byte	0x03, 0x19
        /*005a*/ 	.short	0x0018


	//----- nvinfo : EIATTR_PARAM_CBANK
	.align		4
        /*005c*/ 	.byte	0x04, 0x0a
        /*005e*/ 	.short	(.L_29 - .L_28)
	.align		4
.L_28:
        /*0060*/ 	.word	index@(.nv.constant0._Z20matrixMultiplicationPiS_S_)
        /*0064*/ 	.short	0x0380
        /*0066*/ 	.short	0x0018


	//----- nvinfo : EIATTR_SW_WAR
	.align		4
.L_29:
        /*0068*/ 	.byte	0x04, 0x36
        /*006a*/ 	.short	(.L_31 - .L_30)
.L_30:
        /*006c*/ 	.word	0x00000008
.L_31:


//--------------------- .nv.info._Z23multiplyVectorAndMatrixPiS_S_ --------------------------
	.section	.nv.info._Z23multiplyVectorAndMatrixPiS_S_,"",@"SHT_CUDA_INFO"
	.sectionflags	@""
	.align	4


	//----- nvinfo : EIATTR_CUDA_API_VERSION
	.align		4
        /*0000*/ 	.byte	0x04, 0x37
        /*0002*/ 	.short	(.L_33 - .L_32)
.L_32:
        /*0004*/ 	.word	0x00000082


	//----- nvinfo : EIATTR_KPARAM_INFO
	.align		4
.L_33:
        /*0008*/ 	.byte	0x04, 0x17
        /*000a*/ 	.short	(.L_35 - .L_34)
.L_34:
        /*000c*/ 	.word	0x00000000
        /*0010*/ 	.short	0x0002
        /*0012*/ 	.short	0x0010
        /*0014*/ 	.byte	0x00, 0xf5, 0x21, 0x00


	//----- nvinfo : EIATTR_KPARAM_INFO
	.align		4
.L_35:
        /*0018*/ 	.byte	0x04, 0x17
        /*001a*/ 	.short	(.L_37 - .L_36)
.L_36:
        /*001c*/ 	.word	0x00000000
        /*0020*/ 	.short	0x0001
        /*0022*/ 	.short	0x0008
        /*0024*/ 	.byte	0x00, 0xf5, 0x21, 0x00


	//----- nvinfo : EIATTR_KPARAM_INFO
	.align		4
.L_37:
        /*0028*/ 	.byte	0x04, 0x17
        /*002a*/ 	.short	(.L_39 - .L_38)
.L_38:
        /*002c*/ 	.word	0x00000000
        /*0030*/ 	.short	0x0000
        /*0032*/ 	.short	0x0000
        /*0034*/ 	.byte	0x00, 0xf5, 0x21, 0x00


	//----- nvinfo : EIATTR_SPARSE_MMA_MASK
	.align		4
.L_39:
        /*0038*/ 	.byte	0x03, 0x50
        /*003a*/ 	.short	0x0000


	//----- nvinfo : EIATTR_MAXREG_COUNT
	.align		4
        /*003c*/ 	.byte	0x03, 0x1b
        /*003e*/ 	.short	0x00ff


	//----- nvinfo : EIATTR_MERCURY_ISA_VERSION
	.align		4
        /*0040*/ 	.byte	0x03, 0x5f
        /*0042*/ 	.short	0x0101


	//----- nvinfo : EIATTR_VRC_CTA_INIT_COUNT
	.align		4
        /*0044*/ 	.byte	0x02, 0x4a
	.zero		1
	.zero		1


	//----- nvinfo : EIATTR_EXIT_INSTR_OFFSETS
	.align		4
        /*0048*/ 	.byte	0x04, 0x1c
        /*004a*/ 	.short	(.L_41 - .L_40)


	//   ....[0]....
.L_40:
        /*004c*/ 	.word	0x00000060


	//   ....[1]....
        /*0050*/ 	.word	0x000001f0


	//----- nvinfo : EIATTR_CBANK_PARAM_SIZE
	.align		4
.L_41:
        /*0054*/ 	.byte	0x03, 0x19
        /*0056*/ 	.short	0x0018


	//----- nvinfo : EIATTR_PARAM_CBANK
	.align		4
        /*0058*/ 	.byte	0x04, 0x0a
        /*005a*/ 	.short	(.L_43 - .L_42)
	.align		4
.L_42:
        /*005c*/ 	.word	index@(.nv.constant0._Z23multiplyVectorAndMatrixPiS_S_)
        /*0060*/ 	.short	0x0380
        /*0062*/ 	.short	0x0018


	//----- nvinfo : EIATTR_SW_WAR
	.align		4
.L_43:
        /*0064*/ 	.byte	0x04, 0x36
        /*0066*/ 	.short	(.L_45 - .L_44)
.L_44:
        /*0068*/ 	.word	0x00000008
.L_45:


//--------------------- .nv.info._Z3addPiS_S_     --------------------------
	.section	.nv.info._Z3addPiS_S_,"",@"SHT_CUDA_INFO"
	.sectionflags	@""
	.align	4


	//----- nvinfo : EIATTR_CUDA_API_VERSION
	.align		4
        /*0000*/ 	.byte	0x04, 0x37
        /*0002*/ 	.short	(.L_47 - .L_46)
.L_46:
        /*0004*/ 	.word	0x00000082


	//----- nvinfo : EIATTR_KPARAM_INFO
	.align		4
.L_47:
        /*0008*/ 	.byte	0x04, 0x17
        /*000a*/ 	.short	(.L_49 - .L_48)
.L_48:
        /*000c*/ 	.word	0x00000000
        /*0010*/ 	.short	0x0002
        /*0012*/ 	.short	0x0010
        /*0014*/ 	.byte	0x00, 0xf5, 0x21, 0x00


	//----- nvinfo : EIATTR_KPARAM_INFO
	.align		4
.L_49:
        /*0018*/ 	.byte	0x04, 0x17
        /*001a*/ 	.short	(.L_51 - .L_50)
.L_50:
        /*001c*/ 	.word	0x00000000
        /*0020*/ 	.short	0x0001
        /*0022*/ 	.short	0x0008
        /*0024*/ 	.byte	0x00, 0xf5, 0x21, 0x00


	//----- nvinfo : EIATTR_KPARAM_INFO
	.align		4
.L_51:
        /*0028*/ 	.byte	0x04, 0x17
        /*002a*/ 	.short	(.L_53 - .L_52)
.L_52:
        /*002c*/ 	.word	0x00000000
        /*0030*/ 	.short	0x0000
        /*0032*/ 	.short	0x0000
        /*0034*/ 	.byte	0x00, 0xf5, 0x21, 0x00


	//----- nvinfo : EIATTR_SPARSE_MMA_MASK
	.align		4
.L_53:
        /*0038*/ 	.byte	0x03, 0x50
        /*003a*/ 	.short	0x0000


	//----- nvinfo : EIATTR_MAXREG_COUNT
	.align		4
        /*003c*/ 	.byte	0x03, 0x1b
        /*003e*/ 	.short	0x00ff


	//----- nvinfo : EIATTR_MERCURY_ISA_VERSION
	.align		4
        /*0040*/ 	.byte	0x03, 0x5f
        /*0042*/ 	.short	0x0101


	//----- nvinfo : EIATTR_VRC_CTA_INIT_COUNT
	.align		4
        /*0044*/ 	.byte	0x02, 0x4a
	.zero		1
	.zero		1


	//----- nvinfo : EIATTR_EXIT_INSTR_OFFSETS
	.align		4
        /*0048*/ 	.byte	0x04, 0x1c
        /*004a*/ 	.short	(.L_55 - .L_54)


	//   ....[0]....
.L_54:
        /*004c*/ 	.word	0x00000060


	//   ....[1]....
        /*0050*/ 	.word	0x00000120


	//----- nvinfo : EIATTR_CBANK_PARAM_SIZE
	.align		4
.L_55:
        /*0054*/ 	.byte	0x03, 0x19
        /*0056*/ 	.short	0x0018


	//----- nvinfo : EIATTR_PARAM_CBANK
	.align		4
        /*0058*/ 	.byte	0x04, 0x0a
        /*005a*/ 	.short	(.L_57 - .L_56)
	.align		4
.L_56:
        /*005c*/ 	.word	index@(.nv.constant0._Z3addPiS_S_)
        /*0060*/ 	.short	0x0380
        /*0062*/ 	.short	0x0018


	//----- nvinfo : EIATTR_SW_WAR
	.align		4
.L_57:
        /*0064*/ 	.byte	0x04, 0x36
        /*0066*/ 	.short	(.L_59 - .L_58)
.L_58:
        /*0068*/ 	.word	0x00000008
.L_59:


//--------------------- .nv.callgraph             --------------------------
	.section	.nv.callgraph,"",@"SHT_CUDA_CALLGRAPH"
	.align	4
	.sectionentsize	8
	.align		4
        /*0000*/ 	.word	0x00000000
	.align		4
        /*0004*/ 	.word	0xffffffff
	.align		4
        /*0008*/ 	.word	0x00000000
	.align		4
        /*000c*/ 	.word	0xfffffffe
	.align		4
        /*0010*/ 	.word	0x00000000
	.align		4
        /*0014*/ 	.word	0xfffffffd
	.align		4
        /*0018*/ 	.word	0x00000000
	.align		4
        /*001c*/ 	.word	0xfffffffc


//--------------------- .text._Z20matrixMultiplicationPiS_S_ --------------------------
	.section	.text._Z20matrixMultiplicationPiS_S_,"ax",@progbits
	.align	128
        .global         _Z20matrixMultiplicationPiS_S_
        .type           _Z20matrixMultiplicationPiS_S_,@function
        .size           _Z20matrixMultiplicationPiS_S_,(.L_x_3 - _Z20matrixMultiplicationPiS_S_)
        .other          _Z20matrixMultiplicationPiS_S_,@"STO_CUDA_ENTRY STV_DEFAULT"
_Z20matrixMultiplicationPiS_S_:
.text._Z20matrixMultiplicationPiS_S_:
[----:B------:R-:W-:Y:S01]  /*0000*/  LDC R1, c[0x0][0x37c] ;  /* 0x0000df00ff017b82 */ /* 0x000fe20000000800 */
[----:B------:R-:W0:Y:S07]  /*0010*/  S2R R2, SR_TID.X ;  /* 0x0000000000027919 */ /* 0x000e2e0000002100 */
[----:B------:R-:W1:Y:S01]  /*0020*/  LDC R0, c[0x0][0x364] ;  /* 0x0000d900ff007b82 */ /* 0x000e620000000800 */
[----:B------:R-:W1:Y:S07]  /*0030*/  S2R R3, SR_TID.Y ;  /* 0x0000000000037919 */ /* 0x000e6e0000002200 */
[----:B------:R-:W0:Y:S08]  /*0040*/  S2UR UR5, SR_CTAID.X ;  /* 0x00000000000579c3 */ /* 0x000e300000002500 */
[----:B------:R-:W0:Y:S08]  /*0050*/  LDC R9, c[0x0][0x360] ;  /* 0x0000d800ff097b82 */ /* 0x000e300000000800 */
[----:B------:R-:W1:Y:S01]  /*0060*/  S2UR UR4, SR_CTAID.Y ;  /* 0x00000000000479c3 */ /* 0x000e620000002600 */
[----:B0-----:R-:W-:-:S05]  /*0070*/  IMAD R9, R9, UR5, R2 ;  /* 0x0000000509097c24 */ /* 0x001fca000f8e0202 */
[----:B------:R-:W-:Y:S01]  /*0080*/  ISETP.GT.AND P0, PT, R9, 0x3, PT ;  /* 0x000000030900780c */ /* 0x000fe20003f04270 */
[----:B-1----:R-:W-:-:S05]  /*0090*/  IMAD R0, R0, UR4, R3 ;  /* 0x0000000400007c24 */ /* 0x002fca000f8e0203 */
[----:B------:R-:W-:-:S13]  /*00a0*/  ISETP.GT.U32.OR P0, PT, R0, 0x3, P0 ;  /* 0x000000030000780c */ /* 0x000fda0000704470 */
[----:B------:R-:W-:Y:S05]  /*00b0*/  @P0 EXIT ;  /* 0x000000000000094d */ /* 0x000fea0003800000 */
[----:B------:R-:W0:Y:S01]  /*00c0*/  LDC.64 R4, c[0x0][0x380] ;  /* 0x0000e000ff047b82 */ /* 0x000e220000000a00 */
[----:B------:R-:W1:Y:S01]  /*00d0*/  LDCU.64 UR4, c[0x0][0x358] ;  /* 0x00006b00ff0477ac */ /* 0x000e620008000a00 */
[----:B------:R-:W-:-:S06]  /*00e0*/  SHF.L.U32 R0, R0, 0x2, RZ ;  /* 0x0000000200007819 */ /* 0x000fcc00000006ff */
[----:B------:R-:W2:Y:S08]  /*00f0*/  LDC.64 R6, c[0x0][0x388] ;  /* 0x0000e200ff067b82 */ /* 0x000eb00000000a00 */
[----:B------:R-:W3:Y:S01]  /*0100*/  LDC.64 R2, c[0x0][0x390] ;  /* 0x0000e400ff027b82 */ /* 0x000ee20000000a00 */
[----:B0-----:R-:W-:-:S05]  /*0110*/  IMAD.WIDE.U32 R4, R0, 0x4, R4 ;  /* 0x0000000400047825 */ /* 0x001fca00078e0004 */
[----:B-1----:R-:W4:Y:S01]  /*0120*/  LDG.E R8, desc[UR4][R4.64] ;  /* 0x0000000404087981 */ /* 0x002f22000c1e1900 */
[----:B--2---:R-:W-:-:S03]  /*0130*/  IMAD.WIDE R6, R9, 0x4, R6 ;  /* 0x0000000409067825 */ /* 0x004fc600078e0206 */
[----:B------:R-:W2:Y:S04]  /*0140*/  LDG.E R13, desc[UR4][R4.64+0x4] ;  /* 0x00000404040d7981 */ /* 0x000ea8000c1e1900 */
[----:B------:R-:W4:Y:S04]  /*0150*/  LDG.E R11, desc[UR4][R6.64] ;  /* 0x00000004060b7981 */ /* 0x000f28000c1e1900 */
[----:B------:R-:W2:Y:S04]  /*0160*/  LDG.E R10, desc[UR4][R6.64+0x10] ;  /* 0x00001004060a7981 */ /* 0x000ea8000c1e1900 */
[----:B------:R-:W5:Y:S04]  /*0170*/  LDG.E R15, desc[UR4][R4.64+0x8] ;  /* 0x00000804040f7981 */ /* 0x000f68000c1e1900 */
[----:B------:R-:W5:Y:S04]  /*0180*/  LDG.E R12, desc[UR4][R6.64+0x20] ;  /* 0x00002004060c7981 */ /* 0x000f68000c1e1900 */
[----:B------:R-:W5:Y:S04]  /*0190*/  LDG.E R17, desc[UR4][R4.64+0xc] ;  /* 0x00000c0404117981 */ /* 0x000f68000c1e1900 */
[----:B------:R-:W5:Y:S01]  /*01a0*/  LDG.E R14, desc[UR4][R6.64+0x30] ;  /* 0x00003004060e7981 */ /* 0x000f62000c1e1900 */
[----:B------:R-:W-:-:S05]  /*01b0*/  IADD3 R9, PT, PT, R9, R0, RZ ;  /* 0x0000000009097210 */ /* 0x000fca0007ffe0ff */
[----:B---3--:R-:W-:Y:S01]  /*01c0*/  IMAD.WIDE R2, R9, 0x4, R2 ;  /* 0x0000000409027825 */ /* 0x008fe200078e0202 */
[----:B------:R-:W-:Y:S03]  /*01d0*/  BAR.SYNC.DEFER_BLOCKING 0x0 ;  /* 0x0000000000007b1d */ /* 0x000fe60000010000 */
[----:B----4-:R-:W-:-:S04]  /*01e0*/  IMAD R8, R8, R11, RZ ;  /* 0x0000000b08087224 */ /* 0x010fc800078e02ff */
[----:B--2---:R-:W-:-:S04]  /*01f0*/  IMAD R8, R13, R10, R8 ;  /* 0x0000000a0d087224 */ /* 0x004fc800078e0208 */
[----:B-----5:R-:W-:-:S04]  /*0200*/  IMAD R8, R15, R12, R8 ;  /* 0x0000000c0f087224 */ /* 0x020fc800078e0208 */
[----:B------:R-:W-:-:S05]  /*0210*/  IMAD R17, R17, R14, R8 ;  /* 0x0000000e11117224 */ /* 0x000fca00078e0208 */
[----:B------:R-:W-:Y:S01]  /*0220*/  STG.E desc[UR4][R2.64], R17 ;  /* 0x0000001102007986 */ /* 0x000fe2000c101904 */
[----:B------:R-:W-:Y:S05]  /*0230*/  EXIT ;  /* 0x000000000000794d */ /* 0x000fea0003800000 */
.L_x_0:
[----:B------:R-:W-:-:S00]  /*0240*/  BRA `(.L_x_0) ;  /* 0xfffffffc00fc7947 */ /* 0x000fc0000383ffff */
[----:B------:R-:W-:-:S00]  /*0250*/  NOP ;  /* 0x0000000000007918 */ /* 0x000fc00000000000 */
        /* <DEDUP_REMOVED lines=10> */
.L_x_3:


//--------------------- .text._Z23multiplyVectorAndMatrixPiS_S_ --------------------------
	.section	.text._Z23multiplyVectorAndMatrixPiS_S_,"ax",@progbits
	.align	128
        .global         _Z23multiplyVectorAndMatrixPiS_S_
        .type           _Z23multiplyVectorAndMatrixPiS_S_,@function
        .size           _Z23multiplyVectorAndMatrixPiS_S_,(.L_x_4 - _Z23multiplyVectorAndMatrixPiS_S_)
        .other          _Z23multiplyVectorAndMatrixPiS_S_,@"STO_CUDA_ENTRY STV_DEFAULT"
_Z23multiplyVectorAndMatrixPiS_S_:
.text._Z23multiplyVectorAndMatrixPiS_S_:
[----:B------:R-:W-:Y:S01]  /*0000*/  LDC R1, c[0x0][0x37c] ;  /* 0x0000df00ff017b82 */ /* 0x000fe20000000800 */
[----:B------:R-:W0:Y:S07]  /*0010*/  S2R R9, SR_TID.X ;  /* 0x0000000000097919 */ /* 0x000e2e0000002100 */
[----:B------:R-:W0:Y:S08]  /*0020*/  S2UR UR4, SR_CTAID.X ;  /* 0x00000000000479c3 */ /* 0x000e300000002500 */
[----:B------:R-:W0:Y:S02]  /*0030*/  LDC R0, c[0x0][0x360] ;  /* 0x0000d800ff007b82 */ /* 0x000e240000000800 */
[----:B0-----:R-:W-:-:S05]  /*0040*/  IMAD R9, R0, UR4, R9 ;  /* 0x0000000400097c24 */ /* 0x001fca000f8e0209 */
[----:B------:R-:W-:-:S13]  /*0050*/  ISETP.GT.AND P0, PT, R9, 0x3, PT ;  /* 0x000000030900780c */ /* 0x000fda0003f04270 */
[----:B------:R-:W-:Y:S05]  /*0060*/  @P0 EXIT ;  /* 0x000000000000094d */ /* 0x000fea0003800000 */
[----:B------:R-:W0:Y:S01]  /*0070*/  LDC.64 R4, c[0x0][0x390] ;  /* 0x0000e400ff047b82 */ /* 0x000e220000000a00 */
[----:B------:R-:W1:Y:S01]  /*0080*/  LDCU.64 UR4, c[0x0][0x358] ;  /* 0x00006b00ff0477ac */ /* 0x000e620008000a00 */
[----:B------:R-:W-:-:S06]  /*0090*/  SHF.L.U32 R11, R9, 0x2, RZ ;  /* 0x00000002090b7819 */ /* 0x000fcc00000006ff */
[----:B------:R-:W2:Y:S08]  /*00a0*/  LDC.64 R6, c[0x0][0x380] ;  /* 0x0000e000ff067b82 */ /* 0x000eb00000000a00 */
[----:B------:R-:W3:Y:S01]  /*00b0*/  LDC.64 R2, c[0x0][0x388] ;  /* 0x0000e200ff027b82 */ /* 0x000ee20000000a00 */
[----:B0-----:R-:W-:-:S05]  /*00c0*/  IMAD.WIDE R4, R9, 0x4, R4 ;  /* 0x0000000409047825 */ /* 0x001fca00078e0204 */
[----:B-1----:R-:W4:Y:S01]  /*00d0*/  LDG.E R0, desc[UR4][R4.64] ;  /* 0x0000000404007981 */ /* 0x002f22000c1e1900 */
[----:B--2---:R-:W-:-:S05]  /*00e0*/  IMAD.WIDE R6, R11, 0x4, R6 ;  /* 0x000000040b067825 */ /* 0x004fca00078e0206 */
[----:B------:R-:W4:Y:S04]  /*00f0*/  LDG.E R9, desc[UR4][R6.64] ;  /* 0x0000000406097981 */ /* 0x000f28000c1e1900 */
[----:B---3--:R-:W4:Y:S02]  /*0100*/  LDG.E R8, desc[UR4][R2.64] ;  /* 0x0000000402087981 */ /* 0x008f24000c1e1900 */
[----:B----4-:R-:W-:-:S05]  /*0110*/  IMAD R9, R9, R8, R0 ;  /* 0x0000000809097224 */ /* 0x010fca00078e0200 */
[----:B------:R0:W-:Y:S04]  /*0120*/  STG.E desc[UR4][R4.64], R9 ;  /* 0x0000000904007986 */ /* 0x0001e8000c101904 */
[----:B------:R-:W2:Y:S04]  /*0130*/  LDG.E R0, desc[UR4][R6.64+0x4] ;  /* 0x0000040406007981 */ /* 0x000ea8000c1e1900 */
[----:B------:R-:W2:Y:S02]  /*0140*/  LDG.E R8, desc[UR4][R2.64+0x4] ;  /* 0x0000040402087981 */ /* 0x000ea4000c1e1900 */
[----:B--2---:R-:W-:-:S05]  /*0150*/  IMAD R11, R0, R8, R9 ;  /* 0x00000008000b7224 */ /* 0x004fca00078e0209 */
[----:B------:R-:W-:Y:S04]  /*0160*/  STG.E desc[UR4][R4.64], R11 ;  /* 0x0000000b04007986 */ /* 0x000fe8000c101904 */
[----:B------:R-:W2:Y:S04]  /*0170*/  LDG.E R0, desc[UR4][R6.64+0x8] ;  /* 0x0000080406007981 */ /* 0x000ea8000c1e1900 */
[----:B------:R-:W2:Y:S02]  /*0180*/  LDG.E R8, desc[UR4][R2.64+0x8] ;  /* 0x0000080402087981 */ /* 0x000ea4000c1e1900 */
[----:B--2---:R-:W-:-:S05]  /*0190*/  IMAD R13, R0, R8, R11 ;  /* 0x00000008000d7224 */ /* 0x004fca00078e020b */
[----:B------:R-:W-:Y:S04]  /*01a0*/  STG.E desc[UR4][R4.64], R13 ;  /* 0x0000000d04007986 */ /* 0x000fe8000c101904 */
[----:B------:R-:W0:Y:S04]  /*01b0*/  LDG.E R0, desc[UR4][R6.64+0xc] ;  /* 0x00000c0406007981 */ /* 0x000e28000c1e1900 */
[----:B------:R-:W0:Y:S02]  /*01c0*/  LDG.E R8, desc[UR4][R2.64+0xc] ;  /* 0x00000c0402087981 */ /* 0x000e24000c1e1900 */
[----:B0-----:R-:W-:-:S05]  /*01d0*/  IMAD R9, R0, R8, R13 ;  /* 0x0000000800097224 */ /* 0x001fca00078e020d */
[----:B------:R-:W-:Y:S01]  /*01e0*/  STG.E desc[UR4][R4.64], R9 ;  /* 0x0000000904007986 */ /* 0x000fe2000c101904 */
[----:B------:R-:W-:Y:S05]  /*01f0*/  EXIT ;  /* 0x000000000000794d */ /* 0x000fea0003800000 */
.L_x_1:
        /* <DEDUP_REMOVED lines=16> */
.L_x_4:


//--------------------- .text._Z3addPiS_S_        --------------------------
	.section	.text._Z3addPiS_S_,"ax",@progbits
	.align	128
        .global         _Z3addPiS_S_
        .type           _Z3addPiS_S_,@function
        .size           _Z3addPiS_S_,(.L_x_5 - _Z3addPiS_S_)
        .other          _Z3addPiS_S_,@"STO_CUDA_ENTRY STV_DEFAULT"
_Z3addPiS_S_:
.text._Z3addPiS_S_:
        /* <DEDUP_REMOVED lines=8> */
[----:B------:R-:W1:Y:S07]  /*0080*/  LDCU.64 UR4, c[0x0][0x358] ;  /* 0x00006b00ff0477ac */ /* 0x000e6e0008000a00 */
[----:B------:R-:W2:Y:S08]  /*0090*/  LDC.64 R4, c[0x0][0x388] ;  /* 0x0000e200ff047b82 */ /* 0x000eb00000000a00 */
[----:B------:R-:W3:Y:S01]  /*00a0*/  LDC.64 R6, c[0x0][0x390] ;  /* 0x0000e400ff067b82 */ /* 0x000ee20000000a00 */
[----:B0-----:R-:W-:-:S06]  /*00b0*/  IMAD.WIDE R2, R9, 0x4, R2 ;  /* 0x0000000409027825 */ /* 0x001fcc00078e0202 */
[----:B-1----:R-:W4:Y:S01]  /*00c0*/  LDG.E R2, desc[UR4][R2.64] ;  /* 0x0000000402027981 */ /* 0x002f22000c1e1900 */
[----:B--2---:R-:W-:-:S06]  /*00d0*/  IMAD.WIDE R4, R9, 0x4, R4 ;  /* 0x0000000409047825 */ /* 0x004fcc00078e0204 */
[----:B------:R-:W4:Y:S01]  /*00e0*/  LDG.E R5, desc[UR4][R4.64] ;  /* 0x0000000404057981 */ /* 0x000f22000c1e1900 */
[----:B---3--:R-:W-:Y:S01]  /*00f0*/  IMAD.WIDE R6, R9, 0x4, R6 ;  /* 0x0000000409067825 */ /* 0x008fe200078e0206 */
[----:B----4-:R-:W-:-:S05]  /*0100*/  IADD3 R9, PT, PT, R2, R5, RZ ;  /* 0x0000000502097210 */ /* 0x010fca0007ffe0ff */
[----:B------:R-:W-:Y:S01]  /*0110*/  STG.E desc[UR4][R6.64], R9 ;  /* 0x0000000906007986 */ /* 0x000fe2000c101904 */
[----:B------:R-:W-:Y:S05]  /*0120*/  EXIT ;  /* 0x000000000000794d */ /* 0x000fea0003800000 */
.L_x_2:
        /* <DEDUP_REMOVED lines=13> */
.L_x_5:


//--------------------- .nv.shared.reserved.0     --------------------------
	.section	.nv.shared.reserved.0,"aw",@nobits
	.weak		__nv_reservedSMEM_offset_0_alias
	.size		__nv_reservedSMEM_offset_0_alias, 0, 64
	.other		__nv_reservedSMEM_offset_0_alias,@"STO_CUDA_RESERVED_SHARED STV_DEFAULT"
__nv_reservedSMEM_offset_0_alias:
	.zero		0
	.zero		64


//--------------------- .nv.constant0._Z20matrixMultiplicationPiS_S_ --------------------------
	.section	.nv.constant0._Z20matrixMultiplicationPiS_S_,"a",@progbits
	.sectionflags	@""
	.align	4
.nv.constant0._Z20matrixMultiplicationPiS_S_:
	.zero		920


//--------------------- .nv.constant0._Z23multiplyVectorAndMatrixPiS_S_ --------------------------
	.section	.nv.constant0._Z23multiplyVectorAndMatrixPiS_S_,"a",@progbits
	.sectionflags	@""
	.align	4
.nv.constant0._Z23multiplyVectorAndMatrixPiS_S_:
	.zero		920


//--------------------- .nv.constant0._Z3addPiS_S_ --------------------------
	.section	.nv.constant0._Z3addPiS_S_,"a",@progbits
	.sectionflags	@""
	.align	4
.nv.constant0._Z3addPiS_S_:
	.zero		920


//--------------------- SYMBOLS --------------------------

	.type		.nv.reservedSmem.offset0,@object
	.size		.nv.reservedSmem.offset0,0x4
